	.headerflags	@"EF_CUDA_TEXMODE_UNIFIED EF_CUDA_64BIT_ADDRESS EF_CUDA_ACCELERATORS EF_CUDA_SM90 EF_CUDA_VIRTUAL_SM(EF_CUDA_SM90)"
	.elftype	@"ET_EXEC"


//--------------------- .nv.info                  --------------------------
	.section	.nv.info,"",@"SHT_CUDA_INFO"
	.align	4


	//----- nvinfo : EIATTR_REGCOUNT
	.align		4
        /*0000*/ 	.byte	0x04, 0x2f
        /*0002*/ 	.short	(.L_1 - .L_0)
	.align		4
.L_0:
        /*0004*/ 	.word	index@(triton_poi_fused_add_24)
        /*0008*/ 	.word	0x0000001a


	//----- nvinfo : EIATTR_MIN_STACK_SIZE
	.align		4
.L_1:
        /*000c*/ 	.byte	0x04, 0x12
        /*000e*/ 	.short	(.L_3 - .L_2)
	.align		4
.L_2:
        /*0010*/ 	.word	index@(triton_poi_fused_add_24)
        /*0014*/ 	.word	0x00000000


	//----- nvinfo : EIATTR_FRAME_SIZE
	.align		4
.L_3:
        /*0018*/ 	.byte	0x04, 0x11
        /*001a*/ 	.short	(.L_5 - .L_4)
	.align		4
.L_4:
        /*001c*/ 	.word	index@(triton_poi_fused_add_24)
        /*0020*/ 	.word	0x00000000


	//----- nvinfo : EIATTR_MIN_STACK_SIZE
	.align		4
.L_5:
        /*0024*/ 	.byte	0x04, 0x12
        /*0026*/ 	.short	(.L_7 - .L_6)
	.align		4
.L_6:
        /*0028*/ 	.word	index@(triton_poi_fused_add_24)
        /*002c*/ 	.word	0x00000000
.L_7:


//--------------------- .nv.info.triton_poi_fused_add_24 --------------------------
	.section	.nv.info.triton_poi_fused_add_24,"",@"SHT_CUDA_INFO"
	.sectionflags	@""
	.align	4


	//----- nvinfo : EIATTR_CUDA_API_VERSION
	.align		4
        /*0000*/ 	.byte	0x04, 0x37
        /*0002*/ 	.short	(.L_9 - .L_8)
.L_8:
        /*0004*/ 	.word	0x0000007c


	//----- nvinfo : EIATTR_KPARAM_INFO
	.align		4
.L_9:
        /*0008*/ 	.byte	0x04, 0x17
        /*000a*/ 	.short	(.L_11 - .L_10)
.L_10:
        /*000c*/ 	.word	0x00000000
        /*0010*/ 	.short	0x0002
        /*0012*/ 	.short	0x0010
        /*0014*/ 	.byte	0x00, 0xf0, 0x11, 0x00


	//----- nvinfo : EIATTR_KPARAM_INFO
	.align		4
.L_11:
        /*0018*/ 	.byte	0x04, 0x17
        /*001a*/ 	.short	(.L_13 - .L_12)
.L_12:
        /*001c*/ 	.word	0x00000000
        /*0020*/ 	.short	0x0001
        /*0022*/ 	.short	0x0008
        /*0024*/ 	.byte	0x00, 0xf4, 0x21, 0x00


	//----- nvinfo : EIATTR_KPARAM_INFO
	.align		4
.L_13:
        /*0028*/ 	.byte	0x04, 0x17
        /*002a*/ 	.short	(.L_15 - .L_14)
.L_14:
        /*002c*/ 	.word	0x00000000
        /*0030*/ 	.short	0x0000
        /*0032*/ 	.short	0x0000
        /*0034*/ 	.byte	0x00, 0xf4, 0x21, 0x00


	//----- nvinfo : EIATTR_SPARSE_MMA_MASK
	.align		4
.L_15:
        /*0038*/ 	.byte	0x03, 0x50
        /*003a*/ 	.short	0x0000


	//----- nvinfo : EIATTR_MAXREG_COUNT
	.align		4
        /*003c*/ 	.byte	0x03, 0x1b
        /*003e*/ 	.short	0x00ff


	//----- nvinfo : EIATTR_EXIT_INSTR_OFFSETS
	.align		4
        /*0040*/ 	.byte	0x04, 0x1c
        /*0042*/ 	.short	(.L_17 - .L_16)


	//   ....[0]....
.L_16:
        /*0044*/ 	.word	0x00000190


	//----- nvinfo : EIATTR_REQNTID
	.align		4
.L_17:
        /*0048*/ 	.byte	0x04, 0x10
        /*004a*/ 	.short	(.L_19 - .L_18)
.L_18:
        /*004c*/ 	.word	0x00000080
        /*0050*/ 	.word	0x00000001
        /*0054*/ 	.word	0x00000001


	//----- nvinfo : EIATTR_CBANK_PARAM_SIZE
	.align		4
.L_19:
        /*0058*/ 	.byte	0x03, 0x19
        /*005a*/ 	.short	0x0014


	//----- nvinfo : EIATTR_PARAM_CBANK
	.align		4
        /*005c*/ 	.byte	0x04, 0x0a
        /*005e*/ 	.short	(.L_21 - .L_20)
	.align		4
.L_20:
        /*0060*/ 	.word	index@(.nv.constant0.triton_poi_fused_add_24)
        /*0064*/ 	.short	0x0210
        /*0066*/ 	.short	0x0014


	//----- nvinfo : EIATTR_SW_WAR
	.align		4
.L_21:
        /*0068*/ 	.byte	0x04, 0x36
        /*006a*/ 	.short	(.L_23 - .L_22)
.L_22:
        /*006c*/ 	.word	0x00000008
.L_23:


//--------------------- .nv.callgraph             --------------------------
	.section	.nv.callgraph,"",@"SHT_CUDA_CALLGRAPH"
	.align	4
	.sectionentsize	8
	.align		4
        /*0000*/ 	.word	0x00000000
	.align		4
        /*0004*/ 	.word	0xffffffff
	.align		4
        /*0008*/ 	.word	0x00000000
	.align		4
        /*000c*/ 	.word	0xfffffffe
	.align		4
        /*0010*/ 	.word	0x00000000
	.align		4
        /*0014*/ 	.word	0xfffffffd
	.align		4
        /*0018*/ 	.word	0x00000000
	.align		4
        /*001c*/ 	.word	0xfffffffc


//--------------------- .text.triton_poi_fused_add_24 --------------------------
	.section	.text.triton_poi_fused_add_24,"ax",@progbits
	.align	128
        .global         triton_poi_fused_add_24
        .type           triton_poi_fused_add_24,@function
        .size           triton_poi_fused_add_24,(.L_x_1 - triton_poi_fused_add_24)
        .other          triton_poi_fused_add_24,@"STO_CUDA_ENTRY STV_DEFAULT"
triton_poi_fused_add_24:
.text.triton_poi_fused_add_24:
[----:B------:R-:W-:Y:S01]  /*0000*/  LDC R1, c[0x0][0x28] ;  /* 0x00000a00ff017b82 */ /* 0x000fe20000000800 */
[----:B------:R-:W1:Y:S07]  /*0010*/  S2R R0, SR_TID.X ;  /* 0x0000000000007919 */ /* 0x000e6e0000002100 */
[----:B------:R-:W2:Y:S01]  /*0020*/  LDC.64 R2, c[0x0][0x218] ;  /* 0x00008600ff027b82 */ /* 0x000ea20000000a00 */
[----:B------:R-:W-:Y:S01]  /*0030*/  ULDC.64 UR4, c[0x0][0x208] ;  /* 0x0000820000047ab9 */ /* 0x000fe20000000a00 */
[----:B------:R-:W3:Y:S06]  /*0040*/  S2R R7, SR_CTAID.X ;  /* 0x0000000000077919 */ /* 0x000eec0000002500 */
[----:B------:R-:W4:Y:S01]  /*0050*/  LDC.64 R4, c[0x0][0x210] ;  /* 0x00008400ff047b82 */ /* 0x000f220000000a00 */
[----:B-1----:R-:W-:-:S04]  /*0060*/  SHF.L.U32 R0, R0, 0x2, RZ ;  /* 0x0000000200007819 */ /* 0x002fc800000006ff */
[----:B------:R-:W-:-:S04]  /*0070*/  LOP3.LUT R0, R0, 0x1fc, RZ, 0xc0, !PT ;  /* 0x000001fc00007812 */ /* 0x000fc800078ec0ff */
[----:B---3--:R-:W-:-:S05]  /*0080*/  LEA R7, R7, R0, 0xa ;  /* 0x0000000007077211 */ /* 0x008fca00078e50ff */
[----:B--2---:R-:W-:-:S04]  /*0090*/  IMAD.WIDE R2, R7, 0x4, R2 ;  /* 0x0000000407027825 */ /* 0x004fc800078e0202 */
[----:B----4-:R-:W-:Y:S01]  /*00a0*/  IMAD.WIDE R4, R7, 0x4, R4 ;  /* 0x0000000407047825 */ /* 0x010fe200078e0204 */
[----:B------:R-:W2:Y:S04]  /*00b0*/  LDG.E.128 R8, desc[UR4][R2.64] ;  /* 0x0000000402087981 */ /* 0x000ea8000c1e1d00 */
[----:B------:R-:W2:Y:S04]  /*00c0*/  LDG.E.128 R16, desc[UR4][R4.64] ;  /* 0x0000000404107981 */ /* 0x000ea8000c1e1d00 */
[----:B------:R-:W3:Y:S04]  /*00d0*/  LDG.E.128 R12, desc[UR4][R2.64+0x800] ;  /* 0x00080004020c7981 */ /* 0x000ee8000c1e1d00 */
[----:B------:R-:W3:Y:S01]  /*00e0*/  LDG.E.128 R20, desc[UR4][R4.64+0x800] ;  /* 0x0008000404147981 */ /* 0x000ee2000c1e1d00 */
[----:B--2---:R-:W-:Y:S01]  /*00f0*/  FADD R8, R8, R16 ;  /* 0x0000001008087221 */ /* 0x004fe20000000000 */
[----:B------:R-:W-:Y:S01]  /*0100*/  FADD R9, R9, R17 ;  /* 0x0000001109097221 */ /* 0x000fe20000000000 */
[----:B------:R-:W-:Y:S01]  /*0110*/  FADD R10, R10, R18 ;  /* 0x000000120a0a7221 */ /* 0x000fe20000000000 */
[----:B------:R-:W-:Y:S01]  /*0120*/  FADD R11, R11, R19 ;  /* 0x000000130b0b7221 */ /* 0x000fe20000000000 */
[----:B---3--:R-:W-:Y:S01]  /*0130*/  FADD R12, R12, R20 ;  /* 0x000000140c0c7221 */ /* 0x008fe20000000000 */
[----:B------:R-:W-:Y:S01]  /*0140*/  FADD R13, R13, R21 ;  /* 0x000000150d0d7221 */ /* 0x000fe20000000000 */
[----:B------:R-:W-:Y:S01]  /*0150*/  FADD R14, R14, R22 ;  /* 0x000000160e0e7221 */ /* 0x000fe20000000000 */
[----:B------:R-:W-:Y:S01]  /*0160*/  FADD R15, R15, R23 ;  /* 0x000000170f0f7221 */ /* 0x000fe20000000000 */
[----:B------:R-:W-:Y:S04]  /*0170*/  STG.E.128 desc[UR4][R4.64], R8 ;  /* 0x0000000804007986 */ /* 0x000fe8000c101d04 */
[----:B------:R-:W-:Y:S01]  /*0180*/  STG.E.128 desc[UR4][R4.64+0x800], R12 ;  /* 0x0008000c04007986 */ /* 0x000fe2000c101d04 */
[----:B------:R-:W-:Y:S05]  /*0190*/  EXIT ;  /* 0x000000000000794d */ /* 0x000fea0003800000 */
.L_x_0:
[----:B------:R-:W-:-:S00]  /*01a0*/  BRA `(.L_x_0) ;  /* 0xfffffffc00fc7947 */ /* 0x000fc0000383ffff */
[----:B------:R-:W-:-:S00]  /*01b0*/  NOP ;  /* 0x0000000000007918 */ /* 0x000fc00000000000 */
        /* <DEDUP_REMOVED lines=12> */
.L_x_1:


//--------------------- .nv.constant0.triton_poi_fused_add_24 --------------------------
	.section	.nv.constant0.triton_poi_fused_add_24,"a",@progbits
	.sectionflags	@""
	.align	4
.nv.constant0.triton_poi_fused_add_24:
	.zero		548
